//
// Generated by NVIDIA NVVM Compiler
//
// Compiler Build ID: CL-36424714
// Cuda compilation tools, release 13.0, V13.0.88
// Based on NVVM 20.0.0
//

.version 9.0
.target sm_100
.address_size 64

	// .globl	_Z29_SGLFW_CUDA__fillOutputBufferP6uchar4ii

.visible .entry _Z29_SGLFW_CUDA__fillOutputBufferP6uchar4ii(
	.param .u64 .ptr .align 1 _Z29_SGLFW_CUDA__fillOutputBufferP6uchar4ii_param_0,
	.param .u32 _Z29_SGLFW_CUDA__fillOutputBufferP6uchar4ii_param_1,
	.param .u32 _Z29_SGLFW_CUDA__fillOutputBufferP6uchar4ii_param_2
)
{
	.reg .pred 	%p<4>;
	.reg .b32 	%r<15>;
	.reg .b64 	%rd<5>;

	ld.param.u64 	%rd1, [_Z29_SGLFW_CUDA__fillOutputBufferP6uchar4ii_param_0];
	ld.param.u32 	%r3, [_Z29_SGLFW_CUDA__fillOutputBufferP6uchar4ii_param_1];
	ld.param.u32 	%r4, [_Z29_SGLFW_CUDA__fillOutputBufferP6uchar4ii_param_2];
	mov.u32 	%r6, %ctaid.x;
	mov.u32 	%r7, %ntid.x;
	mov.u32 	%r8, %tid.x;
	mad.lo.s32 	%r1, %r6, %r7, %r8;
	mov.u32 	%r9, %ctaid.y;
	mov.u32 	%r10, %ntid.y;
	mov.u32 	%r11, %tid.y;
	mad.lo.s32 	%r12, %r9, %r10, %r11;
	setp.ge.s32 	%p1, %r1, %r3;
	setp.ge.s32 	%p2, %r12, %r4;
	or.pred  	%p3, %p1, %p2;
	@%p3 bra 	$L__BB0_2;
	cvta.to.global.u64 	%rd2, %rd1;
	mad.lo.s32 	%r13, %r3, %r12, %r1;
	mul.wide.s32 	%rd3, %r13, 4;
	add.s64 	%rd4, %rd2, %rd3;
	mov.b32 	%r14, -65536;
	st.global.u32 	[%rd4], %r14;
$L__BB0_2:
	ret;

}


// ===== COMPILED SASS (sm_100) =====

	.target	sm_100

	.elftype	@"ET_EXEC"


//--------------------- .note.nv.tkinfo           --------------------------
	.section	.note.nv.tkinfo,"",@"SHT_NOTE"
	.sectionflags	@"SHF_NOTE_NV_TKINFO"
	.tkinfo
        /*0018*/ 	.word	0x00000002
        /*0030*/ 	.string	""
        /*0030*/ 	.string	"ptxas"
        /*0030*/ 	.string	"Cuda compilation tools, release 13.0, V13.0.88"
        /*0030*/ 	.string	"Build cuda_13.0.r13.0/compiler.36424714_0"
        /*0030*/ 	.string	"-arch sm_100 -m 64 "



//--------------------- .note.nv.cuinfo           --------------------------
	.section	.note.nv.cuinfo,"",@"SHT_NOTE"
	.sectionflags	@"SHF_NOTE_NV_CUINFO"
        /*0018*/ 	.short	0x0002
        /*001a*/ 	.short	0x0064
        /*001c*/ 	.short	0x0082
	.zero		2


//--------------------- .nv.info                  --------------------------
	.section	.nv.info,"",@"SHT_CUDA_INFO"
	.align	4


	//----- nvinfo : EIATTR_REGCOUNT
	.align		4
        /*0000*/ 	.byte	0x04, 0x2f
        /*0002*/ 	.short	(.L_1 - .L_0)
	.align		4
.L_0:
        /*0004*/ 	.word	index@(_Z29_SGLFW_CUDA__fillOutputBufferP6uchar4ii)
        /*0008*/ 	.word	0x0000000a


	//----- nvinfo : EIATTR_FRAME_SIZE
	.align		4
.L_1:
        /*000c*/ 	.byte	0x04, 0x11
        /*000e*/ 	.short	(.L_3 - .L_2)
	.align		4
.L_2:
        /*0010*/ 	.word	index@(_Z29_SGLFW_CUDA__fillOutputBufferP6uchar4ii)
        /*0014*/ 	.word	0x00000000


	//----- nvinfo : EIATTR_MIN_STACK_SIZE
	.align		4
.L_3:
        /*0018*/ 	.byte	0x04, 0x12
        /*001a*/ 	.short	(.L_5 - .L_4)
	.align		4
.L_4:
        /*001c*/ 	.word	index@(_Z29_SGLFW_CUDA__fillOutputBufferP6uchar4ii)
        /*0020*/ 	.word	0x00000000
.L_5:


//--------------------- .nv.compat                --------------------------
	.section	.nv.compat,"",@"SHT_CUDA_COMPAT_INFO"
	.align	4
        /*0000*/ 	.byte	0x02, 0x09, 0x00, 0x00, 0x02, 0x02, 0x01, 0x00, 0x02, 0x05, 0x05, 0x00, 0x03, 0x07, 0x01, 0x01
        /*0010*/ 	.byte	0x02, 0x03, 0x00, 0x00, 0x02, 0x06, 0x01, 0x00, 0x04, 0x0b, 0x08, 0x00, 0x09, 0x00, 0x00, 0x00
        /*0020*/ 	.byte	0x00, 0x00, 0x00, 0x00


//--------------------- .nv.info._Z29_SGLFW_CUDA__fillOutputBufferP6uchar4ii --------------------------
	.section	.nv.info._Z29_SGLFW_CUDA__fillOutputBufferP6uchar4ii,"",@"SHT_CUDA_INFO"
	.sectionflags	@""
	.align	4


	//----- nvinfo : EIATTR_CUDA_API_VERSION
	.align		4
        /*0000*/ 	.byte	0x04, 0x37
        /*0002*/ 	.short	(.L_7 - .L_6)
.L_6:
        /*0004*/ 	.word	0x00000082


	//----- nvinfo : EIATTR_KPARAM_INFO
	.align		4
.L_7:
        /*0008*/ 	.byte	0x04, 0x17
        /*000a*/ 	.short	(.L_9 - .L_8)
.L_8:
        /*000c*/ 	.word	0x00000000
        /*0010*/ 	.short	0x0002
        /*0012*/ 	.short	0x000c
        /*0014*/ 	.byte	0x00, 0xf0, 0x11, 0x00


	//----- nvinfo : EIATTR_KPARAM_INFO
	.align		4
.L_9:
        /*0018*/ 	.byte	0x04, 0x17
        /*001a*/ 	.short	(.L_11 - .L_10)
.L_10:
        /*001c*/ 	.word	0x00000000
        /*0020*/ 	.short	0x0001
        /*0022*/ 	.short	0x0008
        /*0024*/ 	.byte	0x00, 0xf0, 0x11, 0x00


	//----- nvinfo : EIATTR_KPARAM_INFO
	.align		4
.L_11:
        /*0028*/ 	.byte	0x04, 0x17
        /*002a*/ 	.short	(.L_13 - .L_12)
.L_12:
        /*002c*/ 	.word	0x00000000
        /*0030*/ 	.short	0x0000
        /*0032*/ 	.short	0x0000
        /*0034*/ 	.byte	0x00, 0xf5, 0x21, 0x00


	//----- nvinfo : EIATTR_SPARSE_MMA_MASK
	.align		4
.L_13:
        /*0038*/ 	.byte	0x03, 0x50
        /*003a*/ 	.short	0x0000


	//----- nvinfo : EIATTR_MAXREG_COUNT
	.align		4
        /*003c*/ 	.byte	0x03, 0x1b
        /*003e*/ 	.short	0x00ff


	//----- nvinfo : EIATTR_MERCURY_ISA_VERSION
	.align		4
        /*0040*/ 	.byte	0x03, 0x5f
        /*0042*/ 	.short	0x0101


	//----- nvinfo : EIATTR_VRC_CTA_INIT_COUNT
	.align		4
        /*0044*/ 	.byte	0x02, 0x4a
	.zero		1
	.zero		1


	//----- nvinfo : EIATTR_EXIT_INSTR_OFFSETS
	.align		4
        /*0048*/ 	.byte	0x04, 0x1c
        /*004a*/ 	.short	(.L_15 - .L_14)


	//   ....[0]....
.L_14:
        /*004c*/ 	.word	0x000000c0


	//   ....[1]....
        /*0050*/ 	.word	0x00000130


	//----- nvinfo : EIATTR_CBANK_PARAM_SIZE
	.align		4
.L_15:
        /*0054*/ 	.byte	0x03, 0x19
        /*0056*/ 	.short	0x0010


	//----- nvinfo : EIATTR_PARAM_CBANK
	.align		4
        /*0058*/ 	.byte	0x04, 0x0a
        /*005a*/ 	.short	(.L_17 - .L_16)
	.align		4
.L_16:
        /*005c*/ 	.word	index@(.nv.constant0._Z29_SGLFW_CUDA__fillOutputBufferP6uchar4ii)
        /*0060*/ 	.short	0x0380
        /*0062*/ 	.short	0x0010


	//----- nvinfo : EIATTR_SW_WAR
	.align		4
.L_17:
        /*0064*/ 	.byte	0x04, 0x36
        /*0066*/ 	.short	(.L_19 - .L_18)
.L_18:
        /*0068*/ 	.word	0x00000008
.L_19:


//--------------------- .nv.callgraph             --------------------------
	.section	.nv.callgraph,"",@"SHT_CUDA_CALLGRAPH"
	.align	4
	.sectionentsize	8
	.align		4
        /*0000*/ 	.word	0x00000000
	.align		4
        /*0004*/ 	.word	0xffffffff
	.align		4
        /*0008*/ 	.word	0x00000000
	.align		4
        /*000c*/ 	.word	0xfffffffe
	.align		4
        /*0010*/ 	.word	0x00000000
	.align		4
        /*0014*/ 	.word	0xfffffffd
	.align		4
        /*0018*/ 	.word	0x00000000
	.align		4
        /*001c*/ 	.word	0xfffffffc


//--------------------- .text._Z29_SGLFW_CUDA__fillOutputBufferP6uchar4ii --------------------------
	.section	.text._Z29_SGLFW_CUDA__fillOutputBufferP6uchar4ii,"ax",@progbits
	.align	128
        .global         _Z29_SGLFW_CUDA__fillOutputBufferP6uchar4ii
        .type           _Z29_SGLFW_CUDA__fillOutputBufferP6uchar4ii,@function
        .size           _Z29_SGLFW_CUDA__fillOutputBufferP6uchar4ii,(.L_x_1 - _Z29_SGLFW_CUDA__fillOutputBufferP6uchar4ii)
        .other          _Z29_SGLFW_CUDA__fillOutputBufferP6uchar4ii,@"STO_CUDA_ENTRY STV_DEFAULT"
_Z29_SGLFW_CUDA__fillOutputBufferP6uchar4ii:
.text._Z29_SGLFW_CUDA__fillOutputBufferP6uchar4ii:
[----:B------:R-:W-:Y:S01]  /*0000*/  LDC R1, c[0x0][0x37c] ;  /* 0x0000df00ff017b82 */ /* 0x000fe20000000800 */
[----:B------:R-:W0:Y:S07]  /*0010*/  S2R R2, SR_TID.Y ;  /* 0x0000000000027919 */ /* 0x000e2e0000002200 */
[----:B------:R-:W1:Y:S01]  /*0020*/  LDC R0, c[0x0][0x360] ;  /* 0x0000d800ff007b82 */ /* 0x000e620000000800 */
[----:B------:R-:W2:Y:S01]  /*0030*/  LDCU.64 UR6, c[0x0][0x388] ;  /* 0x00007100ff0677ac */ /* 0x000ea20008000a00 */
[----:B------:R-:W1:Y:S06]  /*0040*/  S2R R3, SR_TID.X ;  /* 0x0000000000037919 */ /* 0x000e6c0000002100 */
[----:B------:R-:W0:Y:S08]  /*0050*/  S2UR UR5, SR_CTAID.Y ;  /* 0x00000000000579c3 */ /* 0x000e300000002600 */
[----:B------:R-:W0:Y:S08]  /*0060*/  LDC R5, c[0x0][0x364] ;  /* 0x0000d900ff057b82 */ /* 0x000e300000000800 */
[----:B------:R-:W1:Y:S01]  /*0070*/  S2UR UR4, SR_CTAID.X ;  /* 0x00000000000479c3 */ /* 0x000e620000002500 */
[----:B0-----:R-:W-:-:S05]  /*0080*/  IMAD R5, R5, UR5, R2 ;  /* 0x0000000505057c24 */ /* 0x001fca000f8e0202 */
[----:B--2---:R-:W-:Y:S01]  /*0090*/  ISETP.GE.AND P0, PT, R5, UR7, PT ;  /* 0x0000000705007c0c */ /* 0x004fe2000bf06270 */
[----:B-1----:R-:W-:-:S05]  /*00a0*/  IMAD R0, R0, UR4, R3 ;  /* 0x0000000400007c24 */ /* 0x002fca000f8e0203 */
[----:B------:R-:W-:-:S13]  /*00b0*/  ISETP.GE.OR P0, PT, R0, UR6, P0 ;  /* 0x0000000600007c0c */ /* 0x000fda0008706670 */
[----:B------:R-:W-:Y:S05]  /*00c0*/  @P0 EXIT ;  /* 0x000000000000094d */ /* 0x000fea0003800000 */
[----:B------:R-:W0:Y:S01]  /*00d0*/  LDC.64 R2, c[0x0][0x380] ;  /* 0x0000e000ff027b82 */ /* 0x000e220000000a00 */
[----:B------:R-:W1:Y:S01]  /*00e0*/  LDCU.64 UR4, c[0x0][0x358] ;  /* 0x00006b00ff0477ac */ /* 0x000e620008000a00 */
[----:B------:R-:W-:Y:S01]  /*00f0*/  IMAD R5, R5, UR6, R0 ;  /* 0x0000000605057c24 */ /* 0x000fe2000f8e0200 */
[----:B------:R-:W-:-:S03]  /*0100*/  MOV R7, 0xffff0000 ;  /* 0xffff000000077802 */ /* 0x000fc60000000f00 */
[----:B0-----:R-:W-:-:S05]  /*0110*/  IMAD.WIDE R2, R5, 0x4, R2 ;  /* 0x0000000405027825 */ /* 0x001fca00078e0202 */
[----:B-1----:R-:W-:Y:S01]  /*0120*/  STG.E desc[UR4][R2.64], R7 ;  /* 0x0000000702007986 */ /* 0x002fe2000c101904 */
[----:B------:R-:W-:Y:S05]  /*0130*/  EXIT ;  /* 0x000000000000794d */ /* 0x000fea0003800000 */
.L_x_0:
[----:B------:R-:W-:-:S00]  /*0140*/  BRA `(.L_x_0) ;  /* 0xfffffffc00fc7947 */ /* 0x000fc0000383ffff */
[----:B------:R-:W-:-:S00]  /*0150*/  NOP ;  /* 0x0000000000007918 */ /* 0x000fc00000000000 */
        /* <DEDUP_REMOVED lines=10> */
.L_x_1:


//--------------------- .nv.shared.reserved.0     --------------------------
	.section	.nv.shared.reserved.0,"aw",@nobits
	.weak		__nv_reservedSMEM_offset_0_alias
	.size		__nv_reservedSMEM_offset_0_alias, 0, 64
	.other		__nv_reservedSMEM_offset_0_alias,@"STO_CUDA_RESERVED_SHARED STV_DEFAULT"
__nv_reservedSMEM_offset_0_alias:
	.zero		0
	.zero		64


//--------------------- .nv.constant0._Z29_SGLFW_CUDA__fillOutputBufferP6uchar4ii --------------------------
	.section	.nv.constant0._Z29_SGLFW_CUDA__fillOutputBufferP6uchar4ii,"a",@progbits
	.sectionflags	@""
	.align	4
.nv.constant0._Z29_SGLFW_CUDA__fillOutputBufferP6uchar4ii:
	.zero		912


//--------------------- SYMBOLS --------------------------

	.type		.nv.reservedSmem.offset0,@object
	.size		.nv.reservedSmem.offset0,0x4
